//
// Generated by NVIDIA NVVM Compiler
//
// Compiler Build ID: CL-36424714
// Cuda compilation tools, release 13.0, V13.0.88
// Based on NVVM 20.0.0
//

.version 9.0
.target sm_100
.address_size 64

	// .globl	_Z14addMatricesRowPiS_S_

.visible .entry _Z14addMatricesRowPiS_S_(
	.param .u64 .ptr .align 1 _Z14addMatricesRowPiS_S__param_0,
	.param .u64 .ptr .align 1 _Z14addMatricesRowPiS_S__param_1,
	.param .u64 .ptr .align 1 _Z14addMatricesRowPiS_S__param_2
)
{
	.reg .b32 	%r<12>;
	.reg .b64 	%rd<11>;

	ld.param.u64 	%rd1, [_Z14addMatricesRowPiS_S__param_0];
	ld.param.u64 	%rd2, [_Z14addMatricesRowPiS_S__param_1];
	ld.param.u64 	%rd3, [_Z14addMatricesRowPiS_S__param_2];
	mov.u32 	%r1, %ctaid.x;
	mul.lo.s32 	%r2, %r1, 3;
	cvta.to.global.u64 	%rd4, %rd1;
	cvta.to.global.u64 	%rd5, %rd2;
	cvta.to.global.u64 	%rd6, %rd3;
	mul.wide.u32 	%rd7, %r2, 4;
	add.s64 	%rd8, %rd4, %rd7;
	ld.global.u32 	%r3, [%rd8];
	add.s64 	%rd9, %rd5, %rd7;
	ld.global.u32 	%r4, [%rd9];
	add.s32 	%r5, %r4, %r3;
	add.s64 	%rd10, %rd6, %rd7;
	st.global.u32 	[%rd10], %r5;
	ld.global.u32 	%r6, [%rd8+4];
	ld.global.u32 	%r7, [%rd9+4];
	add.s32 	%r8, %r7, %r6;
	st.global.u32 	[%rd10+4], %r8;
	ld.global.u32 	%r9, [%rd8+8];
	ld.global.u32 	%r10, [%rd9+8];
	add.s32 	%r11, %r10, %r9;
	st.global.u32 	[%rd10+8], %r11;
	ret;

}
	// .globl	_Z17addMatricesColumnPiS_S_
.visible .entry _Z17addMatricesColumnPiS_S_(
	.param .u64 .ptr .align 1 _Z17addMatricesColumnPiS_S__param_0,
	.param .u64 .ptr .align 1 _Z17addMatricesColumnPiS_S__param_1,
	.param .u64 .ptr .align 1 _Z17addMatricesColumnPiS_S__param_2
)
{
	.reg .b32 	%r<11>;
	.reg .b64 	%rd<11>;

	ld.param.u64 	%rd1, [_Z17addMatricesColumnPiS_S__param_0];
	ld.param.u64 	%rd2, [_Z17addMatricesColumnPiS_S__param_1];
	ld.param.u64 	%rd3, [_Z17addMatricesColumnPiS_S__param_2];
	mov.u32 	%r1, %ctaid.x;
	cvta.to.global.u64 	%rd4, %rd1;
	cvta.to.global.u64 	%rd5, %rd2;
	cvta.to.global.u64 	%rd6, %rd3;
	mul.wide.u32 	%rd7, %r1, 4;
	add.s64 	%rd8, %rd4, %rd7;
	ld.global.u32 	%r2, [%rd8];
	add.s64 	%rd9, %rd5, %rd7;
	ld.global.u32 	%r3, [%rd9];
	add.s32 	%r4, %r3, %r2;
	add.s64 	%rd10, %rd6, %rd7;
	st.global.u32 	[%rd10], %r4;
	ld.global.u32 	%r5, [%rd8+12];
	ld.global.u32 	%r6, [%rd9+12];
	add.s32 	%r7, %r6, %r5;
	st.global.u32 	[%rd10+12], %r7;
	ld.global.u32 	%r8, [%rd8+24];
	ld.global.u32 	%r9, [%rd9+24];
	add.s32 	%r10, %r9, %r8;
	st.global.u32 	[%rd10+24], %r10;
	ret;

}
	// .globl	_Z18addMatricesElementPiS_S_
.visible .entry _Z18addMatricesElementPiS_S_(
	.param .u64 .ptr .align 1 _Z18addMatricesElementPiS_S__param_0,
	.param .u64 .ptr .align 1 _Z18addMatricesElementPiS_S__param_1,
	.param .u64 .ptr .align 1 _Z18addMatricesElementPiS_S__param_2
)
{
	.reg .pred 	%p<2>;
	.reg .b32 	%r<8>;
	.reg .b64 	%rd<11>;

	ld.param.u64 	%rd1, [_Z18addMatricesElementPiS_S__param_0];
	ld.param.u64 	%rd2, [_Z18addMatricesElementPiS_S__param_1];
	ld.param.u64 	%rd3, [_Z18addMatricesElementPiS_S__param_2];
	mov.u32 	%r2, %tid.x;
	mov.u32 	%r3, %ctaid.x;
	mov.u32 	%r4, %ntid.x;
	mad.lo.s32 	%r1, %r3, %r4, %r2;
	setp.gt.s32 	%p1, %r1, 8;
	@%p1 bra 	$L__BB2_2;
	cvta.to.global.u64 	%rd4, %rd1;
	cvta.to.global.u64 	%rd5, %rd2;
	cvta.to.global.u64 	%rd6, %rd3;
	mul.wide.s32 	%rd7, %r1, 4;
	add.s64 	%rd8, %rd4, %rd7;
	ld.global.u32 	%r5, [%rd8];
	add.s64 	%rd9, %rd5, %rd7;
	ld.global.u32 	%r6, [%rd9];
	add.s32 	%r7, %r6, %r5;
	add.s64 	%rd10, %rd6, %rd7;
	st.global.u32 	[%rd10], %r7;
$L__BB2_2:
	ret;

}


// ===== COMPILED SASS (sm_100) =====

	.target	sm_100

	.elftype	@"ET_EXEC"


//--------------------- .note.nv.tkinfo           --------------------------
	.section	.note.nv.tkinfo,"",@"SHT_NOTE"
	.sectionflags	@"SHF_NOTE_NV_TKINFO"
	.tkinfo
        /*0018*/ 	.word	0x00000002
        /*0030*/ 	.string	""
        /*0030*/ 	.string	"ptxas"
        /*0030*/ 	.string	"Cuda compilation tools, release 13.0, V13.0.88"
        /*0030*/ 	.string	"Build cuda_13.0.r13.0/compiler.36424714_0"
        /*0030*/ 	.string	"-arch sm_100 -m 64 "



//--------------------- .note.nv.cuinfo           --------------------------
	.section	.note.nv.cuinfo,"",@"SHT_NOTE"
	.sectionflags	@"SHF_NOTE_NV_CUINFO"
        /*0018*/ 	.short	0x0002
        /*001a*/ 	.short	0x0064
        /*001c*/ 	.short	0x0082
	.zero		2


//--------------------- .nv.info                  --------------------------
	.section	.nv.info,"",@"SHT_CUDA_INFO"
	.align	4


	//----- nvinfo : EIATTR_REGCOUNT
	.align		4
        /*0000*/ 	.byte	0x04, 0x2f
        /*0002*/ 	.short	(.L_1 - .L_0)
	.align		4
.L_0:
        /*0004*/ 	.word	index@(_Z14addMatricesRowPiS_S_)
        /*0008*/ 	.word	0x00000010


	//----- nvinfo : EIATTR_FRAME_SIZE
	.align		4
.L_1:
        /*000c*/ 	.byte	0x04, 0x11
        /*000e*/ 	.short	(.L_3 - .L_2)
	.align		4
.L_2:
        /*0010*/ 	.word	index@(_Z14addMatricesRowPiS_S_)
        /*0014*/ 	.word	0x00000000


	//----- nvinfo : EIATTR_REGCOUNT
	.align		4
.L_3:
        /*0018*/ 	.byte	0x04, 0x2f
        /*001a*/ 	.short	(.L_5 - .L_4)
	.align		4
.L_4:
        /*001c*/ 	.word	index@(_Z17addMatricesColumnPiS_S_)
        /*0020*/ 	.word	0x00000010


	//----- nvinfo : EIATTR_FRAME_SIZE
	.align		4
.L_5:
        /*0024*/ 	.byte	0x04, 0x11
        /*0026*/ 	.short	(.L_7 - .L_6)
	.align		4
.L_6:
        /*0028*/ 	.word	index@(_Z17addMatricesColumnPiS_S_)
        /*002c*/ 	.word	0x00000000


	//----- nvinfo : EIATTR_REGCOUNT
	.align		4
.L_7:
        /*0030*/ 	.byte	0x04, 0x2f
        /*0032*/ 	.short	(.L_9 - .L_8)
	.align		4
.L_8:
        /*0034*/ 	.word	index@(_Z18addMatricesElementPiS_S_)
        /*0038*/ 	.word	0x0000000c


	//----- nvinfo : EIATTR_FRAME_SIZE
	.align		4
.L_9:
        /*003c*/ 	.byte	0x04, 0x11
        /*003e*/ 	.short	(.L_11 - .L_10)
	.align		4
.L_10:
        /*0040*/ 	.word	index@(_Z18addMatricesElementPiS_S_)
        /*0044*/ 	.word	0x00000000


	//----- nvinfo : EIATTR_MIN_STACK_SIZE
	.align		4
.L_11:
        /*0048*/ 	.byte	0x04, 0x12
        /*004a*/ 	.short	(.L_13 - .L_12)
	.align		4
.L_12:
        /*004c*/ 	.word	index@(_Z18addMatricesElementPiS_S_)
        /*0050*/ 	.word	0x00000000


	//----- nvinfo : EIATTR_MIN_STACK_SIZE
	.align		4
.L_13:
        /*0054*/ 	.byte	0x04, 0x12
        /*0056*/ 	.short	(.L_15 - .L_14)
	.align		4
.L_14:
        /*0058*/ 	.word	index@(_Z17addMatricesColumnPiS_S_)
        /*005c*/ 	.word	0x00000000


	//----- nvinfo : EIATTR_MIN_STACK_SIZE
	.align		4
.L_15:
        /*0060*/ 	.byte	0x04, 0x12
        /*0062*/ 	.short	(.L_17 - .L_16)
	.align		4
.L_16:
        /*0064*/ 	.word	index@(_Z14addMatricesRowPiS_S_)
        /*0068*/ 	.word	0x00000000
.L_17:


//--------------------- .nv.compat                --------------------------
	.section	.nv.compat,"",@"SHT_CUDA_COMPAT_INFO"
	.align	4
        /*0000*/ 	.byte	0x02, 0x09, 0x00, 0x00, 0x02, 0x02, 0x01, 0x00, 0x02, 0x05, 0x05, 0x00, 0x03, 0x07, 0x01, 0x01
        /*0010*/ 	.byte	0x02, 0x03, 0x00, 0x00, 0x02, 0x06, 0x01, 0x00, 0x04, 0x0b, 0x08, 0x00, 0x09, 0x00, 0x00, 0x00
        /*0020*/ 	.byte	0x00, 0x00, 0x00, 0x00


//--------------------- .nv.info._Z18addMatricesElementPiS_S_ --------------------------
	.section	.nv.info._Z18addMatricesElementPiS_S_,"",@"SHT_CUDA_INFO"
	.sectionflags	@""
	.align	4


	//----- nvinfo : EIATTR_CUDA_API_VERSION
	.align		4
        /*0000*/ 	.byte	0x04, 0x37
        /*0002*/ 	.short	(.L_19 - .L_18)
.L_18:
        /*0004*/ 	.word	0x00000082


	//----- nvinfo : EIATTR_KPARAM_INFO
	.align		4
.L_19:
        /*0008*/ 	.byte	0x04, 0x17
        /*000a*/ 	.short	(.L_21 - .L_20)
.L_20:
        /*000c*/ 	.word	0x00000000
        /*0010*/ 	.short	0x0002
        /*0012*/ 	.short	0x0010
        /*0014*/ 	.byte	0x00, 0xf5, 0x21, 0x00


	//----- nvinfo : EIATTR_KPARAM_INFO
	.align		4
.L_21:
        /*0018*/ 	.byte	0x04, 0x17
        /*001a*/ 	.short	(.L_23 - .L_22)
.L_22:
        /*001c*/ 	.word	0x00000000
        /*0020*/ 	.short	0x0001
        /*0022*/ 	.short	0x0008
        /*0024*/ 	.byte	0x00, 0xf5, 0x21, 0x00


	//----- nvinfo : EIATTR_KPARAM_INFO
	.align		4
.L_23:
        /*0028*/ 	.byte	0x04, 0x17
        /*002a*/ 	.short	(.L_25 - .L_24)
.L_24:
        /*002c*/ 	.word	0x00000000
        /*0030*/ 	.short	0x0000
        /*0032*/ 	.short	0x0000
        /*0034*/ 	.byte	0x00, 0xf5, 0x21, 0x00


	//----- nvinfo : EIATTR_SPARSE_MMA_MASK
	.align		4
.L_25:
        /*0038*/ 	.byte	0x03, 0x50
        /*003a*/ 	.short	0x0000


	//----- nvinfo : EIATTR_MAXREG_COUNT
	.align		4
        /*003c*/ 	.byte	0x03, 0x1b
        /*003e*/ 	.short	0x00ff


	//----- nvinfo : EIATTR_MERCURY_ISA_VERSION
	.align		4
        /*0040*/ 	.byte	0x03, 0x5f
        /*0042*/ 	.short	0x0101


	//----- nvinfo : EIATTR_VRC_CTA_INIT_COUNT
	.align		4
        /*0044*/ 	.byte	0x02, 0x4a
	.zero		1
	.zero		1


	//----- nvinfo : EIATTR_EXIT_INSTR_OFFSETS
	.align		4
        /*0048*/ 	.byte	0x04, 0x1c
        /*004a*/ 	.short	(.L_27 - .L_26)


	//   ....[0]....
.L_26:
        /*004c*/ 	.word	0x00000060


	//   ....[1]....
        /*0050*/ 	.word	0x00000120


	//----- nvinfo : EIATTR_CBANK_PARAM_SIZE
	.align		4
.L_27:
        /*0054*/ 	.byte	0x03, 0x19
        /*0056*/ 	.short	0x0018


	//----- nvinfo : EIATTR_PARAM_CBANK
	.align		4
        /*0058*/ 	.byte	0x04, 0x0a
        /*005a*/ 	.short	(.L_29 - .L_28)
	.align		4
.L_28:
        /*005c*/ 	.word	index@(.nv.constant0._Z18addMatricesElementPiS_S_)
        /*0060*/ 	.short	0x0380
        /*0062*/ 	.short	0x0018


	//----- nvinfo : EIATTR_SW_WAR
	.align		4
.L_29:
        /*0064*/ 	.byte	0x04, 0x36
        /*0066*/ 	.short	(.L_31 - .L_30)
.L_30:
        /*0068*/ 	.word	0x00000008
.L_31:


//--------------------- .nv.info._Z17addMatricesColumnPiS_S_ --------------------------
	.section	.nv.info._Z17addMatricesColumnPiS_S_,"",@"SHT_CUDA_INFO"
	.sectionflags	@""
	.align	4


	//----- nvinfo : EIATTR_CUDA_API_VERSION
	.align		4
        /*0000*/ 	.byte	0x04, 0x37
        /*0002*/ 	.short	(.L_33 - .L_32)
.L_32:
        /*0004*/ 	.word	0x00000082


	//----- nvinfo : EIATTR_KPARAM_INFO
	.align		4
.L_33:
        /*0008*/ 	.byte	0x04, 0x17
        /*000a*/ 	.short	(.L_35 - .L_34)
.L_34:
        /*000c*/ 	.word	0x00000000
        /*0010*/ 	.short	0x0002
        /*0012*/ 	.short	0x0010
        /*0014*/ 	.byte	0x00, 0xf5, 0x21, 0x00


	//----- nvinfo : EIATTR_KPARAM_INFO
	.align		4
.L_35:
        /*0018*/ 	.byte	0x04, 0x17
        /*001a*/ 	.short	(.L_37 - .L_36)
.L_36:
        /*001c*/ 	.word	0x00000000
        /*0020*/ 	.short	0x0001
        /*0022*/ 	.short	0x0008
        /*0024*/ 	.byte	0x00, 0xf5, 0x21, 0x00


	//----- nvinfo : EIATTR_KPARAM_INFO
	.align		4
.L_37:
        /*0028*/ 	.byte	0x04, 0x17
        /*002a*/ 	.short	(.L_39 - .L_38)
.L_38:
        /*002c*/ 	.word	0x00000000
        /*0030*/ 	.short	0x0000
        /*0032*/ 	.short	0x0000
        /*0034*/ 	.byte	0x00, 0xf5, 0x21, 0x00


	//----- nvinfo : EIATTR_SPARSE_MMA_MASK
	.align		4
.L_39:
        /*0038*/ 	.byte	0x03, 0x50
        /*003a*/ 	.short	0x0000


	//----- nvinfo : EIATTR_MAXREG_COUNT
	.align		4
        /*003c*/ 	.byte	0x03, 0x1b
        /*003e*/ 	.short	0x00ff


	//----- nvinfo : EIATTR_MERCURY_ISA_VERSION
	.align		4
        /*0040*/ 	.byte	0x03, 0x5f
        /*0042*/ 	.short	0x0101


	//----- nvinfo : EIATTR_VRC_CTA_INIT_COUNT
	.align		4
        /*0044*/ 	.byte	0x02, 0x4a
	.zero		1
	.zero		1


	//----- nvinfo : EIATTR_EXIT_INSTR_OFFSETS
	.align		4
        /*0048*/ 	.byte	0x04, 0x1c
        /*004a*/ 	.short	(.L_41 - .L_40)


	//   ....[0]....
.L_40:
        /*004c*/ 	.word	0x00000150


	//----- nvinfo : EIATTR_CBANK_PARAM_SIZE
	.align		4
.L_41:
        /*0050*/ 	.byte	0x03, 0x19
        /*0052*/ 	.short	0x0018


	//----- nvinfo : EIATTR_PARAM_CBANK
	.align		4
        /*0054*/ 	.byte	0x04, 0x0a
        /*0056*/ 	.short	(.L_43 - .L_42)
	.align		4
.L_42:
        /*0058*/ 	.word	index@(.nv.constant0._Z17addMatricesColumnPiS_S_)
        /*005c*/ 	.short	0x0380
        /*005e*/ 	.short	0x0018


	//----- nvinfo : EIATTR_SW_WAR
	.align		4
.L_43:
        /*0060*/ 	.byte	0x04, 0x36
        /*0062*/ 	.short	(.L_45 - .L_44)
.L_44:
        /*0064*/ 	.word	0x00000008
.L_45:


//--------------------- .nv.info._Z14addMatricesRowPiS_S_ --------------------------
	.section	.nv.info._Z14addMatricesRowPiS_S_,"",@"SHT_CUDA_INFO"
	.sectionflags	@""
	.align	4


	//----- nvinfo : EIATTR_CUDA_API_VERSION
	.align		4
        /*0000*/ 	.byte	0x04, 0x37
        /*0002*/ 	.short	(.L_47 - .L_46)
.L_46:
        /*0004*/ 	.word	0x00000082


	//----- nvinfo : EIATTR_KPARAM_INFO
	.align		4
.L_47:
        /*0008*/ 	.byte	0x04, 0x17
        /*000a*/ 	.short	(.L_49 - .L_48)
.L_48:
        /*000c*/ 	.word	0x00000000
        /*0010*/ 	.short	0x0002
        /*0012*/ 	.short	0x0010
        /*0014*/ 	.byte	0x00, 0xf5, 0x21, 0x00


	//----- nvinfo : EIATTR_KPARAM_INFO
	.align		4
.L_49:
        /*0018*/ 	.byte	0x04, 0x17
        /*001a*/ 	.short	(.L_51 - .L_50)
.L_50:
        /*001c*/ 	.word	0x00000000
        /*0020*/ 	.short	0x0001
        /*0022*/ 	.short	0x0008
        /*0024*/ 	.byte	0x00, 0xf5, 0x21, 0x00


	//----- nvinfo : EIATTR_KPARAM_INFO
	.align		4
.L_51:
        /*0028*/ 	.byte	0x04, 0x17
        /*002a*/ 	.short	(.L_53 - .L_52)
.L_52:
        /*002c*/ 	.word	0x00000000
        /*0030*/ 	.short	0x0000
        /*0032*/ 	.short	0x0000
        /*0034*/ 	.byte	0x00, 0xf5, 0x21, 0x00


	//----- nvinfo : EIATTR_SPARSE_MMA_MASK
	.align		4
.L_53:
        /*0038*/ 	.byte	0x03, 0x50
        /*003a*/ 	.short	0x0000


	//----- nvinfo : EIATTR_MAXREG_COUNT
	.align		4
        /*003c*/ 	.byte	0x03, 0x1b
        /*003e*/ 	.short	0x00ff


	//----- nvinfo : EIATTR_MERCURY_ISA_VERSION
	.align		4
        /*0040*/ 	.byte	0x03, 0x5f
        /*0042*/ 	.short	0x0101


	//----- nvinfo : EIATTR_VRC_CTA_INIT_COUNT
	.align		4
        /*0044*/ 	.byte	0x02, 0x4a
	.zero		1
	.zero		1


	//----- nvinfo : EIATTR_EXIT_INSTR_OFFSETS
	.align		4
        /*0048*/ 	.byte	0x04, 0x1c
        /*004a*/ 	.short	(.L_55 - .L_54)


	//   ....[0]....
.L_54:
        /*004c*/ 	.word	0x00000160


	//----- nvinfo : EIATTR_CBANK_PARAM_SIZE
	.align		4
.L_55:
        /*0050*/ 	.byte	0x03, 0x19
        /*0052*/ 	.short	0x0018


	//----- nvinfo : EIATTR_PARAM_CBANK
	.align		4
        /*0054*/ 	.byte	0x04, 0x0a
        /*0056*/ 	.short	(.L_57 - .L_56)
	.align		4
.L_56:
        /*0058*/ 	.word	index@(.nv.constant0._Z14addMatricesRowPiS_S_)
        /*005c*/ 	.short	0x0380
        /*005e*/ 	.short	0x0018


	//----- nvinfo : EIATTR_SW_WAR
	.align		4
.L_57:
        /*0060*/ 	.byte	0x04, 0x36
        /*0062*/ 	.short	(.L_59 - .L_58)
.L_58:
        /*0064*/ 	.word	0x00000008
.L_59:


//--------------------- .nv.callgraph             --------------------------
	.section	.nv.callgraph,"",@"SHT_CUDA_CALLGRAPH"
	.align	4
	.sectionentsize	8
	.align		4
        /*0000*/ 	.word	0x00000000
	.align		4
        /*0004*/ 	.word	0xffffffff
	.align		4
        /*0008*/ 	.word	0x00000000
	.align		4
        /*000c*/ 	.word	0xfffffffe
	.align		4
        /*0010*/ 	.word	0x00000000
	.align		4
        /*0014*/ 	.word	0xfffffffd
	.align		4
        /*0018*/ 	.word	0x00000000
	.align		4
        /*001c*/ 	.word	0xfffffffc


//--------------------- .text._Z18addMatricesElementPiS_S_ --------------------------
	.section	.text._Z18addMatricesElementPiS_S_,"ax",@progbits
	.align	128
        .global         _Z18addMatricesElementPiS_S_
        .type           _Z18addMatricesElementPiS_S_,@function
        .size           _Z18addMatricesElementPiS_S_,(.L_x_3 - _Z18addMatricesElementPiS_S_)
        .other          _Z18addMatricesElementPiS_S_,@"STO_CUDA_ENTRY STV_DEFAULT"
_Z18addMatricesElementPiS_S_:
.text._Z18addMatricesElementPiS_S_:
[----:B------:R-:W-:Y:S01]  /*0000*/  LDC R1, c[0x0][0x37c] ;  /* 0x0000df00ff017b82 */ /* 0x000fe20000000800 */
[----:B------:R-:W0:Y:S07]  /*0010*/  S2R R9, SR_TID.X ;  /* 0x0000000000097919 */ /* 0x000e2e0000002100 */
[----:B------:R-:W0:Y:S08]  /*0020*/  S2UR UR4, SR_CTAID.X ;  /* 0x00000000000479c3 */ /* 0x000e300000002500 */
[----:B------:R-:W0:Y:S02]  /*0030*/  LDC R0, c[0x0][0x360] ;  /* 0x0000d800ff007b82 */ /* 0x000e240000000800 */
[----:B0-----:R-:W-:-:S05]  /*0040*/  IMAD R9, R0, UR4, R9 ;  /* 0x0000000400097c24 */ /* 0x001fca000f8e0209 */
[----:B------:R-:W-:-:S13]  /*0050*/  ISETP.GT.AND P0, PT, R9, 0x8, PT ;  /* 0x000000080900780c */ /* 0x000fda0003f04270 */
[----:B------:R-:W-:Y:S05]  /*0060*/  @P0 EXIT ;  /* 0x000000000000094d */ /* 0x000fea0003800000 */
[----:B------:R-:W0:Y:S01]  /*0070*/  LDC.64 R2, c[0x0][0x380] ;  /* 0x0000e000ff027b82 */ /* 0x000e220000000a00 */
[----:B------:R-:W1:Y:S07]  /*0080*/  LDCU.64 UR4, c[0x0][0x358] ;  /* 0x00006b00ff0477ac */ /* 0x000e6e0008000a00 */
[----:B------:R-:W2:Y:S08]  /*0090*/  LDC.64 R4, c[0x0][0x388] ;  /* 0x0000e200ff047b82 */ /* 0x000eb00000000a00 */
[----:B------:R-:W3:Y:S01]  /*00a0*/  LDC.64 R6, c[0x0][0x390] ;  /* 0x0000e400ff067b82 */ /* 0x000ee20000000a00 */
[----:B0-----:R-:W-:-:S06]  /*00b0*/  IMAD.WIDE R2, R9, 0x4, R2 ;  /* 0x0000000409027825 */ /* 0x001fcc00078e0202 */
[----:B-1----:R-:W4:Y:S01]  /*00c0*/  LDG.E R2, desc[UR4][R2.64] ;  /* 0x0000000402027981 */ /* 0x002f22000c1e1900 */
[----:B--2---:R-:W-:-:S06]  /*00d0*/  IMAD.WIDE R4, R9, 0x4, R4 ;  /* 0x0000000409047825 */ /* 0x004fcc00078e0204 */
[----:B------:R-:W4:Y:S01]  /*00e0*/  LDG.E R5, desc[UR4][R4.64] ;  /* 0x0000000404057981 */ /* 0x000f22000c1e1900 */
[----:B---3--:R-:W-:Y:S01]  /*00f0*/  IMAD.WIDE R6, R9, 0x4, R6 ;  /* 0x0000000409067825 */ /* 0x008fe200078e0206 */
[----:B----4-:R-:W-:-:S05]  /*0100*/  IADD3 R9, PT, PT, R2, R5, RZ ;  /* 0x0000000502097210 */ /* 0x010fca0007ffe0ff */
[----:B------:R-:W-:Y:S01]  /*0110*/  STG.E desc[UR4][R6.64], R9 ;  /* 0x0000000906007986 */ /* 0x000fe2000c101904 */
[----:B------:R-:W-:Y:S05]  /*0120*/  EXIT ;  /* 0x000000000000794d */ /* 0x000fea0003800000 */
.L_x_0:
[----:B------:R-:W-:-:S00]  /*0130*/  BRA `(.L_x_0) ;  /* 0xfffffffc00fc7947 */ /* 0x000fc0000383ffff */
[----:B------:R-:W-:-:S00]  /*0140*/  NOP ;  /* 0x0000000000007918 */ /* 0x000fc00000000000 */
        /* <DEDUP_REMOVED lines=11> */
.L_x_3:


//--------------------- .text._Z17addMatricesColumnPiS_S_ --------------------------
	.section	.text._Z17addMatricesColumnPiS_S_,"ax",@progbits
	.align	128
        .global         _Z17addMatricesColumnPiS_S_
        .type           _Z17addMatricesColumnPiS_S_,@function
        .size           _Z17addMatricesColumnPiS_S_,(.L_x_4 - _Z17addMatricesColumnPiS_S_)
        .other          _Z17addMatricesColumnPiS_S_,@"STO_CUDA_ENTRY STV_DEFAULT"
_Z17addMatricesColumnPiS_S_:
.text._Z17addMatricesColumnPiS_S_:
[----:B------:R-:W-:Y:S01]  /*0000*/  LDC R1, c[0x0][0x37c] ;  /* 0x0000df00ff017b82 */ /* 0x000fe20000000800 */
[----:B------:R-:W0:Y:S07]  /*0010*/  S2R R11, SR_CTAID.X ;  /* 0x00000000000b7919 */ /* 0x000e2e0000002500 */
[----:B------:R-:W0:Y:S01]  /*0020*/  LDC.64 R2, c[0x0][0x380] ;  /* 0x0000e000ff027b82 */ /* 0x000e220000000a00 */
[----:B------:R-:W1:Y:S07]  /*0030*/  LDCU.64 UR4, c[0x0][0x358] ;  /* 0x00006b00ff0477ac */ /* 0x000e6e0008000a00 */
[----:B------:R-:W2:Y:S08]  /*0040*/  LDC.64 R4, c[0x0][0x388] ;  /* 0x0000e200ff047b82 */ /* 0x000eb00000000a00 */
[----:B------:R-:W3:Y:S01]  /*0050*/  LDC.64 R6, c[0x0][0x390] ;  /* 0x0000e400ff067b82 */ /* 0x000ee20000000a00 */
[----:B0-----:R-:W-:-:S04]  /*0060*/  IMAD.WIDE.U32 R2, R11, 0x4, R2 ;  /* 0x000000040b027825 */ /* 0x001fc800078e0002 */
[C---:B--2---:R-:W-:Y:S01]  /*0070*/  IMAD.WIDE.U32 R4, R11.reuse, 0x4, R4 ;  /* 0x000000040b047825 */ /* 0x044fe200078e0004 */
[----:B-1----:R-:W2:Y:S04]  /*0080*/  LDG.E R0, desc[UR4][R2.64] ;  /* 0x0000000402007981 */ /* 0x002ea8000c1e1900 */
[----:B------:R-:W2:Y:S01]  /*0090*/  LDG.E R9, desc[UR4][R4.64] ;  /* 0x0000000404097981 */ /* 0x000ea2000c1e1900 */
[----:B---3--:R-:W-:Y:S01]  /*00a0*/  IMAD.WIDE.U32 R6, R11, 0x4, R6 ;  /* 0x000000040b067825 */ /* 0x008fe200078e0006 */
[----:B--2---:R-:W-:-:S05]  /*00b0*/  IADD3 R9, PT, PT, R0, R9, RZ ;  /* 0x0000000900097210 */ /* 0x004fca0007ffe0ff */
[----:B------:R-:W-:Y:S04]  /*00c0*/  STG.E desc[UR4][R6.64], R9 ;  /* 0x0000000906007986 */ /* 0x000fe8000c101904 */
[----:B------:R-:W2:Y:S04]  /*00d0*/  LDG.E R0, desc[UR4][R2.64+0xc] ;  /* 0x00000c0402007981 */ /* 0x000ea8000c1e1900 */
[----:B------:R-:W2:Y:S02]  /*00e0*/  LDG.E R11, desc[UR4][R4.64+0xc] ;  /* 0x00000c04040b7981 */ /* 0x000ea4000c1e1900 */
[----:B--2---:R-:W-:-:S05]  /*00f0*/  IADD3 R11, PT, PT, R0, R11, RZ ;  /* 0x0000000b000b7210 */ /* 0x004fca0007ffe0ff */
[----:B------:R-:W-:Y:S04]  /*0100*/  STG.E desc[UR4][R6.64+0xc], R11 ;  /* 0x00000c0b06007986 */ /* 0x000fe8000c101904 */
[----:B------:R-:W2:Y:S04]  /*0110*/  LDG.E R0, desc[UR4][R2.64+0x18] ;  /* 0x0000180402007981 */ /* 0x000ea8000c1e1900 */
[----:B------:R-:W2:Y:S02]  /*0120*/  LDG.E R13, desc[UR4][R4.64+0x18] ;  /* 0x00001804040d7981 */ /* 0x000ea4000c1e1900 */
[----:B--2---:R-:W-:-:S05]  /*0130*/  IADD3 R13, PT, PT, R0, R13, RZ ;  /* 0x0000000d000d7210 */ /* 0x004fca0007ffe0ff */
[----:B------:R-:W-:Y:S01]  /*0140*/  STG.E desc[UR4][R6.64+0x18], R13 ;  /* 0x0000180d06007986 */ /* 0x000fe2000c101904 */
[----:B------:R-:W-:Y:S05]  /*0150*/  EXIT ;  /* 0x000000000000794d */ /* 0x000fea0003800000 */
.L_x_1:
        /* <DEDUP_REMOVED lines=10> */
.L_x_4:


//--------------------- .text._Z14addMatricesRowPiS_S_ --------------------------
	.section	.text._Z14addMatricesRowPiS_S_,"ax",@progbits
	.align	128
        .global         _Z14addMatricesRowPiS_S_
        .type           _Z14addMatricesRowPiS_S_,@function
        .size           _Z14addMatricesRowPiS_S_,(.L_x_5 - _Z14addMatricesRowPiS_S_)
        .other          _Z14addMatricesRowPiS_S_,@"STO_CUDA_ENTRY STV_DEFAULT"
_Z14addMatricesRowPiS_S_:
.text._Z14addMatricesRowPiS_S_:
[----:B------:R-:W-:Y:S01]  /*0000*/  LDC R1, c[0x0][0x37c] ;  /* 0x0000df00ff017b82 */ /* 0x000fe20000000800 */
[----:B------:R-:W0:Y:S07]  /*0010*/  S2R R9, SR_CTAID.X ;  /* 0x0000000000097919 */ /* 0x000e2e0000002500 */
[----:B------:R-:W1:Y:S01]  /*0020*/  LDC.64 R2, c[0x0][0x380] ;  /* 0x0000e000ff027b82 */ /* 0x000e620000000a00 */
[----:B------:R-:W2:Y:S07]  /*0030*/  LDCU.64 UR4, c[0x0][0x358] ;  /* 0x00006b00ff0477ac */ /* 0x000eae0008000a00 */
[----:B------:R-:W3:Y:S08]  /*0040*/  LDC.64 R4, c[0x0][0x388] ;  /* 0x0000e200ff047b82 */ /* 0x000ef00000000a00 */
[----:B------:R-:W4:Y:S01]  /*0050*/  LDC.64 R6, c[0x0][0x390] ;  /* 0x0000e400ff067b82 */ /* 0x000f220000000a00 */
[----:B0-----:R-:W-:-:S04]  /*0060*/  IMAD R9, R9, 0x3, RZ ;  /* 0x0000000309097824 */ /* 0x001fc800078e02ff */
[----:B-1----:R-:W-:-:S04]  /*0070*/  IMAD.WIDE.U32 R2, R9, 0x4, R2 ;  /* 0x0000000409027825 */ /* 0x002fc800078e0002 */
[C---:B---3--:R-:W-:Y:S01]  /*0080*/  IMAD.WIDE.U32 R4, R9.reuse, 0x4, R4 ;  /* 0x0000000409047825 */ /* 0x048fe200078e0004 */
[----:B--2---:R-:W2:Y:S04]  /*0090*/  LDG.E R0, desc[UR4][R2.64] ;  /* 0x0000000402007981 */ /* 0x004ea8000c1e1900 */
[----:B------:R-:W2:Y:S01]  /*00a0*/  LDG.E R11, desc[UR4][R4.64] ;  /* 0x00000004040b7981 */ /* 0x000ea2000c1e1900 */
[----:B----4-:R-:W-:Y:S01]  /*00b0*/  IMAD.WIDE.U32 R6, R9, 0x4, R6 ;  /* 0x0000000409067825 */ /* 0x010fe200078e0006 */
        /* <DEDUP_REMOVED lines=11> */
.L_x_2:
        /* <DEDUP_REMOVED lines=9> */
.L_x_5:


//--------------------- .nv.shared.reserved.0     --------------------------
	.section	.nv.shared.reserved.0,"aw",@nobits
	.weak		__nv_reservedSMEM_offset_0_alias
	.size		__nv_reservedSMEM_offset_0_alias, 0, 64
	.other		__nv_reservedSMEM_offset_0_alias,@"STO_CUDA_RESERVED_SHARED STV_DEFAULT"
__nv_reservedSMEM_offset_0_alias:
	.zero		0
	.zero		64


//--------------------- .nv.constant0._Z18addMatricesElementPiS_S_ --------------------------
	.section	.nv.constant0._Z18addMatricesElementPiS_S_,"a",@progbits
	.sectionflags	@""
	.align	4
.nv.constant0._Z18addMatricesElementPiS_S_:
	.zero		920


//--------------------- .nv.constant0._Z17addMatricesColumnPiS_S_ --------------------------
	.section	.nv.constant0._Z17addMatricesColumnPiS_S_,"a",@progbits
	.sectionflags	@""
	.align	4
.nv.constant0._Z17addMatricesColumnPiS_S_:
	.zero		920


//--------------------- .nv.constant0._Z14addMatricesRowPiS_S_ --------------------------
	.section	.nv.constant0._Z14addMatricesRowPiS_S_,"a",@progbits
	.sectionflags	@""
	.align	4
.nv.constant0._Z14addMatricesRowPiS_S_:
	.zero		920


//--------------------- SYMBOLS --------------------------

	.type		.nv.reservedSmem.offset0,@object
	.size		.nv.reservedSmem.offset0,0x4
